//
// Generated by NVIDIA NVVM Compiler
//
// Compiler Build ID: CL-36424714
// Cuda compilation tools, release 13.0, V13.0.88
// Based on NVVM 20.0.0
//

.version 9.0
.target sm_100
.address_size 64

	// .globl	_Z21memoryTransferExamplePi
.extern .func  (.param .b32 func_retval0) vprintf
(
	.param .b64 vprintf_param_0,
	.param .b64 vprintf_param_1
)
;
.global .align 1 .b8 $str[30] = {116, 105, 100, 58, 32, 37, 100, 44, 32, 103, 105, 100, 58, 32, 37, 100, 44, 32, 118, 97, 108, 117, 101, 58, 32, 37, 100, 32, 10};

.visible .entry _Z21memoryTransferExamplePi(
	.param .u64 .ptr .align 1 _Z21memoryTransferExamplePi_param_0
)
{
	.local .align 8 .b8 	__local_depot0[16];
	.reg .b64 	%SP;
	.reg .b64 	%SPL;
	.reg .b32 	%r<8>;
	.reg .b64 	%rd<9>;

	mov.u64 	%SPL, __local_depot0;
	cvta.local.u64 	%SP, %SPL;
	ld.param.u64 	%rd1, [_Z21memoryTransferExamplePi_param_0];
	cvta.to.global.u64 	%rd2, %rd1;
	add.u64 	%rd3, %SP, 0;
	add.u64 	%rd4, %SPL, 0;
	mov.u32 	%r1, %ctaid.x;
	mov.u32 	%r2, %ntid.x;
	mov.u32 	%r3, %tid.x;
	mad.lo.s32 	%r4, %r1, %r2, %r3;
	mul.wide.s32 	%rd5, %r4, 4;
	add.s64 	%rd6, %rd2, %rd5;
	ld.global.u32 	%r5, [%rd6];
	st.local.v2.u32 	[%rd4], {%r3, %r4};
	st.local.u32 	[%rd4+8], %r5;
	mov.u64 	%rd7, $str;
	cvta.global.u64 	%rd8, %rd7;
	{ // callseq 0, 0
	.param .b64 param0;
	st.param.b64 	[param0], %rd8;
	.param .b64 param1;
	st.param.b64 	[param1], %rd3;
	.param .b32 retval0;
	call.uni (retval0), 
	vprintf, 
	(
	param0, 
	param1
	);
	ld.param.b32 	%r6, [retval0];
	} // callseq 0
	ret;

}


// ===== COMPILED SASS (sm_100) =====

	.target	sm_100

	.elftype	@"ET_EXEC"


//--------------------- .note.nv.tkinfo           --------------------------
	.section	.note.nv.tkinfo,"",@"SHT_NOTE"
	.sectionflags	@"SHF_NOTE_NV_TKINFO"
	.tkinfo
        /*0018*/ 	.word	0x00000002
        /*0030*/ 	.string	""
        /*0030*/ 	.string	"ptxas"
        /*0030*/ 	.string	"Cuda compilation tools, release 13.0, V13.0.88"
        /*0030*/ 	.string	"Build cuda_13.0.r13.0/compiler.36424714_0"
        /*0030*/ 	.string	"-arch sm_100 -m 64 "



//--------------------- .note.nv.cuinfo           --------------------------
	.section	.note.nv.cuinfo,"",@"SHT_NOTE"
	.sectionflags	@"SHF_NOTE_NV_CUINFO"
        /*0018*/ 	.short	0x0002
        /*001a*/ 	.short	0x0064
        /*001c*/ 	.short	0x0082
	.zero		2


//--------------------- .nv.info                  --------------------------
	.section	.nv.info,"",@"SHT_CUDA_INFO"
	.align	4


	//----- nvinfo : EIATTR_REGCOUNT
	.align		4
        /*0000*/ 	.byte	0x04, 0x2f
        /*0002*/ 	.short	(.L_2 - .L_1)
	.align		4
.L_1:
        /*0004*/ 	.word	index@(_Z21memoryTransferExamplePi)
        /*0008*/ 	.word	0x00000018


	//----- nvinfo : EIATTR_FRAME_SIZE
	.align		4
.L_2:
        /*000c*/ 	.byte	0x04, 0x11
        /*000e*/ 	.short	(.L_4 - .L_3)
	.align		4
.L_3:
        /*0010*/ 	.word	index@(_Z21memoryTransferExamplePi)
        /*0014*/ 	.word	0x00000010


	//----- nvinfo : EIATTR_MIN_STACK_SIZE
	.align		4
.L_4:
        /*0018*/ 	.byte	0x04, 0x12
        /*001a*/ 	.short	(.L_6 - .L_5)
	.align		4
.L_5:
        /*001c*/ 	.word	index@(_Z21memoryTransferExamplePi)
        /*0020*/ 	.word	0x00000010
.L_6:


//--------------------- .nv.compat                --------------------------
	.section	.nv.compat,"",@"SHT_CUDA_COMPAT_INFO"
	.align	4
        /*0000*/ 	.byte	0x02, 0x09, 0x00, 0x00, 0x02, 0x02, 0x01, 0x00, 0x02, 0x05, 0x05, 0x00, 0x03, 0x07, 0x01, 0x01
        /*0010*/ 	.byte	0x02, 0x03, 0x00, 0x00, 0x02, 0x06, 0x01, 0x00, 0x04, 0x0b, 0x08, 0x00, 0x09, 0x00, 0x00, 0x00
        /*0020*/ 	.byte	0x00, 0x00, 0x00, 0x00


//--------------------- .nv.info._Z21memoryTransferExamplePi --------------------------
	.section	.nv.info._Z21memoryTransferExamplePi,"",@"SHT_CUDA_INFO"
	.sectionflags	@""
	.align	4


	//----- nvinfo : EIATTR_CUDA_API_VERSION
	.align		4
        /*0000*/ 	.byte	0x04, 0x37
        /*0002*/ 	.short	(.L_8 - .L_7)
.L_7:
        /*0004*/ 	.word	0x00000082


	//----- nvinfo : EIATTR_KPARAM_INFO
	.align		4
.L_8:
        /*0008*/ 	.byte	0x04, 0x17
        /*000a*/ 	.short	(.L_10 - .L_9)
.L_9:
        /*000c*/ 	.word	0x00000000
        /*0010*/ 	.short	0x0000
        /*0012*/ 	.short	0x0000
        /*0014*/ 	.byte	0x00, 0xf5, 0x21, 0x00


	//----- nvinfo : EIATTR_SPARSE_MMA_MASK
	.align		4
.L_10:
        /*0018*/ 	.byte	0x03, 0x50
        /*001a*/ 	.short	0x0000


	//----- nvinfo : EIATTR_MAXREG_COUNT
	.align		4
        /*001c*/ 	.byte	0x03, 0x1b
        /*001e*/ 	.short	0x00ff


	//----- nvinfo : EIATTR_EXTERNS
	.align		4
        /*0020*/ 	.byte	0x04, 0x0f
        /*0022*/ 	.short	(.L_12 - .L_11)


	//   ....[0]....
	.align		4
.L_11:
        /*0024*/ 	.word	index@(vprintf)


	//----- nvinfo : EIATTR_MERCURY_ISA_VERSION
	.align		4
.L_12:
        /*0028*/ 	.byte	0x03, 0x5f
        /*002a*/ 	.short	0x0101


	//----- nvinfo : EIATTR_VRC_CTA_INIT_COUNT
	.align		4
        /*002c*/ 	.byte	0x02, 0x4a
	.zero		1
	.zero		1


	//----- nvinfo : EIATTR_SYSCALL_OFFSETS
	.align		4
        /*0030*/ 	.byte	0x04, 0x46
        /*0032*/ 	.short	(.L_14 - .L_13)


	//   ....[0]....
.L_13:
        /*0034*/ 	.word	0x00000160


	//----- nvinfo : EIATTR_EXIT_INSTR_OFFSETS
	.align		4
.L_14:
        /*0038*/ 	.byte	0x04, 0x1c
        /*003a*/ 	.short	(.L_16 - .L_15)


	//   ....[0]....
.L_15:
        /*003c*/ 	.word	0x00000170


	//----- nvinfo : EIATTR_CBANK_PARAM_SIZE
	.align		4
.L_16:
        /*0040*/ 	.byte	0x03, 0x19
        /*0042*/ 	.short	0x0008


	//----- nvinfo : EIATTR_PARAM_CBANK
	.align		4
        /*0044*/ 	.byte	0x04, 0x0a
        /*0046*/ 	.short	(.L_18 - .L_17)
	.align		4
.L_17:
        /*0048*/ 	.word	index@(.nv.constant0._Z21memoryTransferExamplePi)
        /*004c*/ 	.short	0x0380
        /*004e*/ 	.short	0x0008


	//----- nvinfo : EIATTR_SW_WAR
	.align		4
.L_18:
        /*0050*/ 	.byte	0x04, 0x36
        /*0052*/ 	.short	(.L_20 - .L_19)
.L_19:
        /*0054*/ 	.word	0x00000008
.L_20:


//--------------------- .nv.callgraph             --------------------------
	.section	.nv.callgraph,"",@"SHT_CUDA_CALLGRAPH"
	.align	4
	.sectionentsize	8
	.align		4
        /*0000*/ 	.word	0x00000000
	.align		4
        /*0004*/ 	.word	0xffffffff
	.align		4
        /*0008*/ 	.word	index@(_Z21memoryTransferExamplePi)
	.align		4
        /*000c*/ 	.word	index@(vprintf)
	.align		4
        /*0010*/ 	.word	0x00000000
	.align		4
        /*0014*/ 	.word	0xfffffffe
	.align		4
        /*0018*/ 	.word	0x00000000
	.align		4
        /*001c*/ 	.word	0xfffffffd
	.align		4
        /*0020*/ 	.word	0x00000000
	.align		4
        /*0024*/ 	.word	0xfffffffc


//--------------------- .nv.constant4             --------------------------
	.section	.nv.constant4,"a",@progbits
	.align	8
	.align		8
.nv.constant4:
        /*0000*/ 	.dword	vprintf
	.align		8
        /*0008*/ 	.dword	$str


//--------------------- .text._Z21memoryTransferExamplePi --------------------------
	.section	.text._Z21memoryTransferExamplePi,"ax",@progbits
	.align	128
        .global         _Z21memoryTransferExamplePi
        .type           _Z21memoryTransferExamplePi,@function
        .size           _Z21memoryTransferExamplePi,(.L_x_2 - _Z21memoryTransferExamplePi)
        .other          _Z21memoryTransferExamplePi,@"STO_CUDA_ENTRY STV_DEFAULT"
_Z21memoryTransferExamplePi:
.text._Z21memoryTransferExamplePi:
[----:B------:R-:W0:Y:S01]  /*0000*/  LDC R1, c[0x0][0x37c] ;  /* 0x0000df00ff017b82 */ /* 0x000e220000000800 */
[----:B------:R-:W1:Y:S01]  /*0010*/  S2R R10, SR_TID.X ;  /* 0x00000000000a7919 */ /* 0x000e620000002100 */
[----:B------:R-:W2:Y:S06]  /*0020*/  LDCU UR6, c[0x0][0x2fc] ;  /* 0x00005f80ff0677ac */ /* 0x000eac0008000800 */
[----:B------:R-:W1:Y:S01]  /*0030*/  S2UR UR7, SR_CTAID.X ;  /* 0x00000000000779c3 */ /* 0x000e620000002500 */
[----:B0-----:R-:W-:Y:S01]  /*0040*/  VIADD R1, R1, 0xfffffff0 ;  /* 0xfffffff001017836 */ /* 0x001fe20000000000 */
[----:B------:R-:W0:Y:S06]  /*0050*/  LDCU.64 UR4, c[0x0][0x358] ;  /* 0x00006b00ff0477ac */ /* 0x000e2c0008000a00 */
[----:B------:R-:W3:Y:S01]  /*0060*/  LDC.64 R2, c[0x0][0x380] ;  /* 0x0000e000ff027b82 */ /* 0x000ee20000000a00 */
[----:B------:R-:W-:Y:S01]  /*0070*/  MOV R0, 0x0 ;  /* 0x0000000000007802 */ /* 0x000fe20000000f00 */
[----:B------:R-:W4:Y:S06]  /*0080*/  LDCU.64 UR8, c[0x4][0x8] ;  /* 0x01000100ff0877ac */ /* 0x000f2c0008000a00 */
[----:B------:R-:W1:Y:S02]  /*0090*/  LDC R11, c[0x0][0x360] ;  /* 0x0000d800ff0b7b82 */ /* 0x000e640000000800 */
[----:B-1----:R-:W-:-:S04]  /*00a0*/  IMAD R11, R11, UR7, R10 ;  /* 0x000000070b0b7c24 */ /* 0x002fc8000f8e020a */
[----:B---3--:R-:W-:-:S06]  /*00b0*/  IMAD.WIDE R2, R11, 0x4, R2 ;  /* 0x000000040b027825 */ /* 0x008fcc00078e0202 */
[----:B0-----:R-:W3:Y:S01]  /*00c0*/  LDG.E R2, desc[UR4][R2.64] ;  /* 0x0000000402027981 */ /* 0x001ee2000c1e1900 */
[----:B------:R-:W0:Y:S01]  /*00d0*/  LDCU UR4, c[0x0][0x2f8] ;  /* 0x00005f00ff0477ac */ /* 0x000e220008000800 */
[----:B------:R1:W1:Y:S01]  /*00e0*/  LDC.64 R8, c[0x4][R0] ;  /* 0x0100000000087b82 */ /* 0x0002620000000a00 */
[----:B----4-:R-:W-:Y:S01]  /*00f0*/  IMAD.U32 R4, RZ, RZ, UR8 ;  /* 0x00000008ff047e24 */ /* 0x010fe2000f8e00ff */
[----:B------:R4:W-:Y:S01]  /*0100*/  STL.64 [R1], R10 ;  /* 0x0000000a01007387 */ /* 0x0009e20000100a00 */
[----:B------:R-:W-:Y:S02]  /*0110*/  MOV R5, UR9 ;  /* 0x0000000900057c02 */ /* 0x000fe40008000f00 */
[----:B0-----:R-:W-:-:S04]  /*0120*/  IADD3 R6, P0, PT, R1, UR4, RZ ;  /* 0x0000000401067c10 */ /* 0x001fc8000ff1e0ff */
[----:B--2---:R-:W-:Y:S01]  /*0130*/  IADD3.X R7, PT, PT, RZ, UR6, RZ, P0, !PT ;  /* 0x00000006ff077c10 */ /* 0x004fe200087fe4ff */
[----:B-1-3--:R4:W-:Y:S08]  /*0140*/  STL [R1+0x8], R2 ;  /* 0x0000080201007387 */ /* 0x00a9f00000100800 */
[----:B------:R-:W-:-:S07]  /*0150*/  LEPC R20, `(.L_x_0) ;  /* 0x000000001014794e */ /* 0x000fce0000000000 */
[----:B----4-:R-:W-:Y:S05]  /*0160*/  CALL.ABS.NOINC R8 ;  /* 0x0000000008007343 */ /* 0x010fea0003c00000 */
.L_x_0:
[----:B------:R-:W-:Y:S05]  /*0170*/  EXIT ;  /* 0x000000000000794d */ /* 0x000fea0003800000 */
.L_x_1:
[----:B------:R-:W-:-:S00]  /*0180*/  BRA `(.L_x_1) ;  /* 0xfffffffc00fc7947 */ /* 0x000fc0000383ffff */
[----:B------:R-:W-:-:S00]  /*0190*/  NOP ;  /* 0x0000000000007918 */ /* 0x000fc00000000000 */
        /* <DEDUP_REMOVED lines=14> */
.L_x_2:


//--------------------- .nv.global.init           --------------------------
	.section	.nv.global.init,"aw",@progbits
.nv.global.init:
	.type		$str,@object
	.size		$str,(.L_0 - $str)
$str:
        /*0000*/ 	.byte	0x74, 0x69, 0x64, 0x3a, 0x20, 0x25, 0x64, 0x2c, 0x20, 0x67, 0x69, 0x64, 0x3a, 0x20, 0x25, 0x64
        /*0010*/ 	.byte	0x2c, 0x20, 0x76, 0x61, 0x6c, 0x75, 0x65, 0x3a, 0x20, 0x25, 0x64, 0x20, 0x0a, 0x00
.L_0:


//--------------------- .nv.shared.reserved.0     --------------------------
	.section	.nv.shared.reserved.0,"aw",@nobits
	.weak		__nv_reservedSMEM_offset_0_alias
	.size		__nv_reservedSMEM_offset_0_alias, 0, 64
	.other		__nv_reservedSMEM_offset_0_alias,@"STO_CUDA_RESERVED_SHARED STV_DEFAULT"
__nv_reservedSMEM_offset_0_alias:
	.zero		0
	.zero		64


//--------------------- .nv.constant0._Z21memoryTransferExamplePi --------------------------
	.section	.nv.constant0._Z21memoryTransferExamplePi,"a",@progbits
	.sectionflags	@""
	.align	4
.nv.constant0._Z21memoryTransferExamplePi:
	.zero		904


//--------------------- SYMBOLS --------------------------

	.type		.nv.reservedSmem.offset0,@object
	.size		.nv.reservedSmem.offset0,0x4
	.type		vprintf,@function
